//
// Generated by NVIDIA NVVM Compiler
//
// Compiler Build ID: CL-36424714
// Cuda compilation tools, release 13.0, V13.0.88
// Based on NVVM 20.0.0
//

.version 9.0
.target sm_100
.address_size 64

	// .globl	_Z12reduceGlobalPKfPfi
.extern .shared .align 16 .b8 sdata[];

.visible .entry _Z12reduceGlobalPKfPfi(
	.param .u64 .ptr .align 1 _Z12reduceGlobalPKfPfi_param_0,
	.param .u64 .ptr .align 1 _Z12reduceGlobalPKfPfi_param_1,
	.param .u32 _Z12reduceGlobalPKfPfi_param_2
)
{
	.reg .pred 	%p<3>;
	.reg .b32 	%r<11>;
	.reg .b32 	%f<10>;
	.reg .b64 	%rd<7>;

	ld.param.u64 	%rd2, [_Z12reduceGlobalPKfPfi_param_0];
	ld.param.u64 	%rd3, [_Z12reduceGlobalPKfPfi_param_1];
	ld.param.u32 	%r6, [_Z12reduceGlobalPKfPfi_param_2];
	mov.u32 	%r7, %ctaid.x;
	mov.u32 	%r1, %ntid.x;
	mov.u32 	%r8, %tid.x;
	mad.lo.s32 	%r10, %r7, %r1, %r8;
	setp.ge.s32 	%p1, %r10, %r6;
	mov.f32 	%f9, 0f00000000;
	@%p1 bra 	$L__BB0_3;
	mov.u32 	%r9, %nctaid.x;
	mul.lo.s32 	%r3, %r1, %r9;
	cvta.to.global.u64 	%rd1, %rd2;
	mov.f32 	%f9, 0f00000000;
$L__BB0_2:
	mul.wide.s32 	%rd4, %r10, 4;
	add.s64 	%rd5, %rd1, %rd4;
	ld.global.f32 	%f6, [%rd5];
	add.f32 	%f9, %f9, %f6;
	add.s32 	%r10, %r10, %r3;
	setp.lt.s32 	%p2, %r10, %r6;
	@%p2 bra 	$L__BB0_2;
$L__BB0_3:
	cvta.to.global.u64 	%rd6, %rd3;
	atom.global.add.f32 	%f7, [%rd6], %f9;
	ret;

}
	// .globl	_Z12reduceSharedPKfPfi
.visible .entry _Z12reduceSharedPKfPfi(
	.param .u64 .ptr .align 1 _Z12reduceSharedPKfPfi_param_0,
	.param .u64 .ptr .align 1 _Z12reduceSharedPKfPfi_param_1,
	.param .u32 _Z12reduceSharedPKfPfi_param_2
)
{
	.reg .pred 	%p<7>;
	.reg .b32 	%r<19>;
	.reg .b32 	%f<14>;
	.reg .b64 	%rd<7>;

	ld.param.u64 	%rd2, [_Z12reduceSharedPKfPfi_param_0];
	ld.param.u64 	%rd3, [_Z12reduceSharedPKfPfi_param_1];
	ld.param.u32 	%r10, [_Z12reduceSharedPKfPfi_param_2];
	mov.u32 	%r1, %tid.x;
	mov.u32 	%r11, %ctaid.x;
	mov.u32 	%r18, %ntid.x;
	mad.lo.s32 	%r17, %r11, %r18, %r1;
	setp.ge.s32 	%p1, %r17, %r10;
	mov.f32 	%f13, 0f00000000;
	@%p1 bra 	$L__BB1_3;
	mov.u32 	%r12, %nctaid.x;
	mul.lo.s32 	%r4, %r18, %r12;
	cvta.to.global.u64 	%rd1, %rd2;
	mov.f32 	%f13, 0f00000000;
$L__BB1_2:
	mul.wide.s32 	%rd4, %r17, 4;
	add.s64 	%rd5, %rd1, %rd4;
	ld.global.f32 	%f6, [%rd5];
	add.f32 	%f13, %f13, %f6;
	add.s32 	%r17, %r17, %r4;
	setp.lt.s32 	%p2, %r17, %r10;
	@%p2 bra 	$L__BB1_2;
$L__BB1_3:
	shl.b32 	%r13, %r1, 2;
	mov.u32 	%r14, sdata;
	add.s32 	%r7, %r14, %r13;
	st.shared.f32 	[%r7], %f13;
	bar.sync 	0;
	setp.lt.u32 	%p3, %r18, 2;
	@%p3 bra 	$L__BB1_7;
$L__BB1_4:
	shr.u32 	%r9, %r18, 1;
	setp.ge.u32 	%p4, %r1, %r9;
	@%p4 bra 	$L__BB1_6;
	shl.b32 	%r15, %r9, 2;
	add.s32 	%r16, %r7, %r15;
	ld.shared.f32 	%f7, [%r16];
	ld.shared.f32 	%f8, [%r7];
	add.f32 	%f9, %f7, %f8;
	st.shared.f32 	[%r7], %f9;
$L__BB1_6:
	bar.sync 	0;
	setp.gt.u32 	%p5, %r18, 3;
	mov.u32 	%r18, %r9;
	@%p5 bra 	$L__BB1_4;
$L__BB1_7:
	setp.ne.s32 	%p6, %r1, 0;
	@%p6 bra 	$L__BB1_9;
	ld.shared.f32 	%f10, [sdata];
	cvta.to.global.u64 	%rd6, %rd3;
	atom.global.add.f32 	%f11, [%rd6], %f10;
$L__BB1_9:
	ret;

}
	// .globl	_Z19bubbleSortSubarraysPfii
.visible .entry _Z19bubbleSortSubarraysPfii(
	.param .u64 .ptr .align 1 _Z19bubbleSortSubarraysPfii_param_0,
	.param .u32 _Z19bubbleSortSubarraysPfii_param_1,
	.param .u32 _Z19bubbleSortSubarraysPfii_param_2
)
{
	.reg .pred 	%p<16>;
	.reg .b32 	%r<29>;
	.reg .b32 	%f<24>;
	.reg .b64 	%rd<10>;

	ld.param.u64 	%rd5, [_Z19bubbleSortSubarraysPfii_param_0];
	ld.param.u32 	%r18, [_Z19bubbleSortSubarraysPfii_param_1];
	ld.param.u32 	%r19, [_Z19bubbleSortSubarraysPfii_param_2];
	cvta.to.global.u64 	%rd1, %rd5;
	mov.u32 	%r20, %ctaid.x;
	mul.lo.s32 	%r1, %r19, %r20;
	add.s32 	%r21, %r1, %r19;
	min.s32 	%r2, %r21, %r18;
	setp.ge.s32 	%p1, %r1, %r2;
	@%p1 bra 	$L__BB2_24;
	add.s32 	%r3, %r2, -1;
	not.b32 	%r22, %r1;
	add.s32 	%r23, %r2, %r22;
	sub.s32 	%r24, %r2, %r1;
	add.s32 	%r4, %r24, -2;
	and.b32  	%r5, %r23, 3;
	mul.wide.s32 	%rd6, %r1, 4;
	add.s64 	%rd2, %rd1, %rd6;
	add.s32 	%r6, %r1, 1;
	add.s32 	%r7, %r1, 2;
	add.s32 	%r8, %r1, 3;
	neg.s32 	%r9, %r2;
	add.s64 	%rd3, %rd1, 8;
	mov.u32 	%r25, %r1;
$L__BB2_2:
	setp.ge.s32 	%p2, %r1, %r3;
	@%p2 bra 	$L__BB2_23;
	setp.eq.s32 	%p3, %r5, 0;
	mov.u32 	%r26, %r1;
	@%p3 bra 	$L__BB2_12;
	ld.global.f32 	%f1, [%rd2];
	ld.global.f32 	%f17, [%rd2+4];
	setp.leu.f32 	%p4, %f1, %f17;
	@%p4 bra 	$L__BB2_6;
	st.global.f32 	[%rd2], %f17;
	st.global.f32 	[%rd2+4], %f1;
	mov.f32 	%f17, %f1;
$L__BB2_6:
	setp.eq.s32 	%p5, %r5, 1;
	mov.u32 	%r26, %r6;
	@%p5 bra 	$L__BB2_12;
	ld.global.f32 	%f18, [%rd2+8];
	setp.leu.f32 	%p6, %f17, %f18;
	@%p6 bra 	$L__BB2_9;
	st.global.f32 	[%rd2+4], %f18;
	st.global.f32 	[%rd2+8], %f17;
	mov.f32 	%f18, %f17;
$L__BB2_9:
	setp.eq.s32 	%p7, %r5, 2;
	mov.u32 	%r26, %r7;
	@%p7 bra 	$L__BB2_12;
	ld.global.f32 	%f6, [%rd2+12];
	setp.leu.f32 	%p8, %f18, %f6;
	mov.u32 	%r26, %r8;
	@%p8 bra 	$L__BB2_12;
	st.global.f32 	[%rd2+8], %f6;
	st.global.f32 	[%rd2+12], %f18;
	mov.u32 	%r26, %r8;
$L__BB2_12:
	setp.lt.u32 	%p9, %r4, 3;
	@%p9 bra 	$L__BB2_23;
	mul.wide.s32 	%rd7, %r26, 4;
	add.s64 	%rd8, %rd1, %rd7;
	ld.global.f32 	%f19, [%rd8];
	add.s32 	%r27, %r9, %r26;
$L__BB2_14:
	mul.wide.s32 	%rd9, %r26, 4;
	add.s64 	%rd4, %rd3, %rd9;
	ld.global.f32 	%f20, [%rd4+-4];
	setp.leu.f32 	%p10, %f19, %f20;
	@%p10 bra 	$L__BB2_16;
	st.global.f32 	[%rd4+-8], %f20;
	st.global.f32 	[%rd4+-4], %f19;
	mov.f32 	%f20, %f19;
$L__BB2_16:
	ld.global.f32 	%f21, [%rd4];
	setp.leu.f32 	%p11, %f20, %f21;
	@%p11 bra 	$L__BB2_18;
	st.global.f32 	[%rd4+-4], %f21;
	st.global.f32 	[%rd4], %f20;
	mov.f32 	%f21, %f20;
$L__BB2_18:
	ld.global.f32 	%f22, [%rd4+4];
	setp.leu.f32 	%p12, %f21, %f22;
	@%p12 bra 	$L__BB2_20;
	st.global.f32 	[%rd4], %f22;
	st.global.f32 	[%rd4+4], %f21;
	mov.f32 	%f22, %f21;
$L__BB2_20:
	ld.global.f32 	%f19, [%rd4+8];
	setp.leu.f32 	%p13, %f22, %f19;
	@%p13 bra 	$L__BB2_22;
	st.global.f32 	[%rd4+4], %f19;
	st.global.f32 	[%rd4+8], %f22;
	mov.f32 	%f19, %f22;
$L__BB2_22:
	add.s32 	%r27, %r27, 4;
	add.s32 	%r26, %r26, 4;
	setp.ne.s32 	%p14, %r27, -1;
	@%p14 bra 	$L__BB2_14;
$L__BB2_23:
	add.s32 	%r25, %r25, 1;
	setp.ne.s32 	%p15, %r25, %r2;
	@%p15 bra 	$L__BB2_2;
$L__BB2_24:
	ret;

}


// ===== COMPILED SASS (sm_100) =====

	.target	sm_100

	.elftype	@"ET_EXEC"


//--------------------- .note.nv.tkinfo           --------------------------
	.section	.note.nv.tkinfo,"",@"SHT_NOTE"
	.sectionflags	@"SHF_NOTE_NV_TKINFO"
	.tkinfo
        /*0018*/ 	.word	0x00000002
        /*0030*/ 	.string	""
        /*0030*/ 	.string	"ptxas"
        /*0030*/ 	.string	"Cuda compilation tools, release 13.0, V13.0.88"
        /*0030*/ 	.string	"Build cuda_13.0.r13.0/compiler.36424714_0"
        /*0030*/ 	.string	"-arch sm_100 -m 64 "



//--------------------- .note.nv.cuinfo           --------------------------
	.section	.note.nv.cuinfo,"",@"SHT_NOTE"
	.sectionflags	@"SHF_NOTE_NV_CUINFO"
        /*0018*/ 	.short	0x0002
        /*001a*/ 	.short	0x0064
        /*001c*/ 	.short	0x0082
	.zero		2


//--------------------- .nv.info                  --------------------------
	.section	.nv.info,"",@"SHT_CUDA_INFO"
	.align	4


	//----- nvinfo : EIATTR_REGCOUNT
	.align		4
        /*0000*/ 	.byte	0x04, 0x2f
        /*0002*/ 	.short	(.L_1 - .L_0)
	.align		4
.L_0:
        /*0004*/ 	.word	index@(_Z12reduceGlobalPKfPfi)
        /*0008*/ 	.word	0x0000000e


	//----- nvinfo : EIATTR_FRAME_SIZE
	.align		4
.L_1:
        /*000c*/ 	.byte	0x04, 0x11
        /*000e*/ 	.short	(.L_3 - .L_2)
	.align		4
.L_2:
        /*0010*/ 	.word	index@(_Z12reduceGlobalPKfPfi)
        /*0014*/ 	.word	0x00000000


	//----- nvinfo : EIATTR_REGCOUNT
	.align		4
.L_3:
        /*0018*/ 	.byte	0x04, 0x2f
        /*001a*/ 	.short	(.L_5 - .L_4)
	.align		4
.L_4:
        /*001c*/ 	.word	index@(_Z12reduceSharedPKfPfi)
        /*0020*/ 	.word	0x0000000e


	//----- nvinfo : EIATTR_FRAME_SIZE
	.align		4
.L_5:
        /*0024*/ 	.byte	0x04, 0x11
        /*0026*/ 	.short	(.L_7 - .L_6)
	.align		4
.L_6:
        /*0028*/ 	.word	index@(_Z12reduceSharedPKfPfi)
        /*002c*/ 	.word	0x00000000


	//----- nvinfo : EIATTR_REGCOUNT
	.align		4
.L_7:
        /*0030*/ 	.byte	0x04, 0x2f
        /*0032*/ 	.short	(.L_9 - .L_8)
	.align		4
.L_8:
        /*0034*/ 	.word	index@(_Z19bubbleSortSubarraysPfii)
        /*0038*/ 	.word	0x00000020


	//----- nvinfo : EIATTR_FRAME_SIZE
	.align		4
.L_9:
        /*003c*/ 	.byte	0x04, 0x11
        /*003e*/ 	.short	(.L_11 - .L_10)
	.align		4
.L_10:
        /*0040*/ 	.word	index@(_Z19bubbleSortSubarraysPfii)
        /*0044*/ 	.word	0x00000000


	//----- nvinfo : EIATTR_MIN_STACK_SIZE
	.align		4
.L_11:
        /*0048*/ 	.byte	0x04, 0x12
        /*004a*/ 	.short	(.L_13 - .L_12)
	.align		4
.L_12:
        /*004c*/ 	.word	index@(_Z19bubbleSortSubarraysPfii)
        /*0050*/ 	.word	0x00000000


	//----- nvinfo : EIATTR_MIN_STACK_SIZE
	.align		4
.L_13:
        /*0054*/ 	.byte	0x04, 0x12
        /*0056*/ 	.short	(.L_15 - .L_14)
	.align		4
.L_14:
        /*0058*/ 	.word	index@(_Z12reduceSharedPKfPfi)
        /*005c*/ 	.word	0x00000000


	//----- nvinfo : EIATTR_MIN_STACK_SIZE
	.align		4
.L_15:
        /*0060*/ 	.byte	0x04, 0x12
        /*0062*/ 	.short	(.L_17 - .L_16)
	.align		4
.L_16:
        /*0064*/ 	.word	index@(_Z12reduceGlobalPKfPfi)
        /*0068*/ 	.word	0x00000000
.L_17:


//--------------------- .nv.compat                --------------------------
	.section	.nv.compat,"",@"SHT_CUDA_COMPAT_INFO"
	.align	4
        /*0000*/ 	.byte	0x02, 0x09, 0x00, 0x00, 0x02, 0x02, 0x01, 0x00, 0x02, 0x05, 0x05, 0x00, 0x03, 0x07, 0x01, 0x01
        /*0010*/ 	.byte	0x02, 0x03, 0x00, 0x00, 0x02, 0x06, 0x01, 0x00, 0x04, 0x0b, 0x08, 0x00, 0x09, 0x00, 0x00, 0x00
        /*0020*/ 	.byte	0x00, 0x00, 0x00, 0x00


//--------------------- .nv.info._Z19bubbleSortSubarraysPfii --------------------------
	.section	.nv.info._Z19bubbleSortSubarraysPfii,"",@"SHT_CUDA_INFO"
	.sectionflags	@""
	.align	4


	//----- nvinfo : EIATTR_CUDA_API_VERSION
	.align		4
        /*0000*/ 	.byte	0x04, 0x37
        /*0002*/ 	.short	(.L_19 - .L_18)
.L_18:
        /*0004*/ 	.word	0x00000082


	//----- nvinfo : EIATTR_KPARAM_INFO
	.align		4
.L_19:
        /*0008*/ 	.byte	0x04, 0x17
        /*000a*/ 	.short	(.L_21 - .L_20)
.L_20:
        /*000c*/ 	.word	0x00000000
        /*0010*/ 	.short	0x0002
        /*0012*/ 	.short	0x000c
        /*0014*/ 	.byte	0x00, 0xf0, 0x11, 0x00


	//----- nvinfo : EIATTR_KPARAM_INFO
	.align		4
.L_21:
        /*0018*/ 	.byte	0x04, 0x17
        /*001a*/ 	.short	(.L_23 - .L_22)
.L_22:
        /*001c*/ 	.word	0x00000000
        /*0020*/ 	.short	0x0001
        /*0022*/ 	.short	0x0008
        /*0024*/ 	.byte	0x00, 0xf0, 0x11, 0x00


	//----- nvinfo : EIATTR_KPARAM_INFO
	.align		4
.L_23:
        /*0028*/ 	.byte	0x04, 0x17
        /*002a*/ 	.short	(.L_25 - .L_24)
.L_24:
        /*002c*/ 	.word	0x00000000
        /*0030*/ 	.short	0x0000
        /*0032*/ 	.short	0x0000
        /*0034*/ 	.byte	0x00, 0xf5, 0x21, 0x00


	//----- nvinfo : EIATTR_SPARSE_MMA_MASK
	.align		4
.L_25:
        /*0038*/ 	.byte	0x03, 0x50
        /*003a*/ 	.short	0x0000


	//----- nvinfo : EIATTR_MAXREG_COUNT
	.align		4
        /*003c*/ 	.byte	0x03, 0x1b
        /*003e*/ 	.short	0x00ff


	//----- nvinfo : EIATTR_MERCURY_ISA_VERSION
	.align		4
        /*0040*/ 	.byte	0x03, 0x5f
        /*0042*/ 	.short	0x0101


	//----- nvinfo : EIATTR_VRC_CTA_INIT_COUNT
	.align		4
        /*0044*/ 	.byte	0x02, 0x4a
	.zero		1
	.zero		1


	//----- nvinfo : EIATTR_EXIT_INSTR_OFFSETS
	.align		4
        /*0048*/ 	.byte	0x04, 0x1c
        /*004a*/ 	.short	(.L_27 - .L_26)


	//   ....[0]....
.L_26:
        /*004c*/ 	.word	0x00000060


	//   ....[1]....
        /*0050*/ 	.word	0x00000ec0


	//----- nvinfo : EIATTR_CBANK_PARAM_SIZE
	.align		4
.L_27:
        /*0054*/ 	.byte	0x03, 0x19
        /*0056*/ 	.short	0x0010


	//----- nvinfo : EIATTR_PARAM_CBANK
	.align		4
        /*0058*/ 	.byte	0x04, 0x0a
        /*005a*/ 	.short	(.L_29 - .L_28)
	.align		4
.L_28:
        /*005c*/ 	.word	index@(.nv.constant0._Z19bubbleSortSubarraysPfii)
        /*0060*/ 	.short	0x0380
        /*0062*/ 	.short	0x0010


	//----- nvinfo : EIATTR_SW_WAR
	.align		4
.L_29:
        /*0064*/ 	.byte	0x04, 0x36
        /*0066*/ 	.short	(.L_31 - .L_30)
.L_30:
        /*0068*/ 	.word	0x00000008
.L_31:


//--------------------- .nv.info._Z12reduceSharedPKfPfi --------------------------
	.section	.nv.info._Z12reduceSharedPKfPfi,"",@"SHT_CUDA_INFO"
	.sectionflags	@""
	.align	4


	//----- nvinfo : EIATTR_CUDA_API_VERSION
	.align		4
        /*0000*/ 	.byte	0x04, 0x37
        /*0002*/ 	.short	(.L_33 - .L_32)
.L_32:
        /*0004*/ 	.word	0x00000082


	//----- nvinfo : EIATTR_KPARAM_INFO
	.align		4
.L_33:
        /*0008*/ 	.byte	0x04, 0x17
        /*000a*/ 	.short	(.L_35 - .L_34)
.L_34:
        /*000c*/ 	.word	0x00000000
        /*0010*/ 	.short	0x0002
        /*0012*/ 	.short	0x0010
        /*0014*/ 	.byte	0x00, 0xf0, 0x11, 0x00


	//----- nvinfo : EIATTR_KPARAM_INFO
	.align		4
.L_35:
        /*0018*/ 	.byte	0x04, 0x17
        /*001a*/ 	.short	(.L_37 - .L_36)
.L_36:
        /*001c*/ 	.word	0x00000000
        /*0020*/ 	.short	0x0001
        /*0022*/ 	.short	0x0008
        /*0024*/ 	.byte	0x00, 0xf5, 0x21, 0x00


	//----- nvinfo : EIATTR_KPARAM_INFO
	.align		4
.L_37:
        /*0028*/ 	.byte	0x04, 0x17
        /*002a*/ 	.short	(.L_39 - .L_38)
.L_38:
        /*002c*/ 	.word	0x00000000
        /*0030*/ 	.short	0x0000
        /*0032*/ 	.short	0x0000
        /*0034*/ 	.byte	0x00, 0xf5, 0x21, 0x00


	//----- nvinfo : EIATTR_SPARSE_MMA_MASK
	.align		4
.L_39:
        /*0038*/ 	.byte	0x03, 0x50
        /*003a*/ 	.short	0x0000


	//----- nvinfo : EIATTR_MAXREG_COUNT
	.align		4
        /*003c*/ 	.byte	0x03, 0x1b
        /*003e*/ 	.short	0x00ff


	//----- nvinfo : EIATTR_NUM_BARRIERS
	.align		4
        /*0040*/ 	.byte	0x02, 0x4c
        /*0042*/ 	.byte	0x01
	.zero		1


	//----- nvinfo : EIATTR_MERCURY_ISA_VERSION
	.align		4
        /*0044*/ 	.byte	0x03, 0x5f
        /*0046*/ 	.short	0x0101


	//----- nvinfo : EIATTR_VRC_CTA_INIT_COUNT
	.align		4
        /*0048*/ 	.byte	0x02, 0x4a
	.zero		1
	.zero		1


	//----- nvinfo : EIATTR_EXIT_INSTR_OFFSETS
	.align		4
        /*004c*/ 	.byte	0x04, 0x1c
        /*004e*/ 	.short	(.L_41 - .L_40)


	//   ....[0]....
.L_40:
        /*0050*/ 	.word	0x000002a0


	//   ....[1]....
        /*0054*/ 	.word	0x00000310


	//----- nvinfo : EIATTR_CRS_STACK_SIZE
	.align		4
.L_41:
        /*0058*/ 	.byte	0x04, 0x1e
        /*005a*/ 	.short	(.L_43 - .L_42)
.L_42:
        /*005c*/ 	.word	0x00000000


	//----- nvinfo : EIATTR_CBANK_PARAM_SIZE
	.align		4
.L_43:
        /*0060*/ 	.byte	0x03, 0x19
        /*0062*/ 	.short	0x0014


	//----- nvinfo : EIATTR_PARAM_CBANK
	.align		4
        /*0064*/ 	.byte	0x04, 0x0a
        /*0066*/ 	.short	(.L_45 - .L_44)
	.align		4
.L_44:
        /*0068*/ 	.word	index@(.nv.constant0._Z12reduceSharedPKfPfi)
        /*006c*/ 	.short	0x0380
        /*006e*/ 	.short	0x0014


	//----- nvinfo : EIATTR_SW_WAR
	.align		4
.L_45:
        /*0070*/ 	.byte	0x04, 0x36
        /*0072*/ 	.short	(.L_47 - .L_46)
.L_46:
        /*0074*/ 	.word	0x00000008
.L_47:


//--------------------- .nv.info._Z12reduceGlobalPKfPfi --------------------------
	.section	.nv.info._Z12reduceGlobalPKfPfi,"",@"SHT_CUDA_INFO"
	.sectionflags	@""
	.align	4


	//----- nvinfo : EIATTR_CUDA_API_VERSION
	.align		4
        /*0000*/ 	.byte	0x04, 0x37
        /*0002*/ 	.short	(.L_49 - .L_48)
.L_48:
        /*0004*/ 	.word	0x00000082


	//----- nvinfo : EIATTR_KPARAM_INFO
	.align		4
.L_49:
        /*0008*/ 	.byte	0x04, 0x17
        /*000a*/ 	.short	(.L_51 - .L_50)
.L_50:
        /*000c*/ 	.word	0x00000000
        /*0010*/ 	.short	0x0002
        /*0012*/ 	.short	0x0010
        /*0014*/ 	.byte	0x00, 0xf0, 0x11, 0x00


	//----- nvinfo : EIATTR_KPARAM_INFO
	.align		4
.L_51:
        /*0018*/ 	.byte	0x04, 0x17
        /*001a*/ 	.short	(.L_53 - .L_52)
.L_52:
        /*001c*/ 	.word	0x00000000
        /*0020*/ 	.short	0x0001
        /*0022*/ 	.short	0x0008
        /*0024*/ 	.byte	0x00, 0xf5, 0x21, 0x00


	//----- nvinfo : EIATTR_KPARAM_INFO
	.align		4
.L_53:
        /*0028*/ 	.byte	0x04, 0x17
        /*002a*/ 	.short	(.L_55 - .L_54)
.L_54:
        /*002c*/ 	.word	0x00000000
        /*0030*/ 	.short	0x0000
        /*0032*/ 	.short	0x0000
        /*0034*/ 	.byte	0x00, 0xf5, 0x21, 0x00


	//----- nvinfo : EIATTR_SPARSE_MMA_MASK
	.align		4
.L_55:
        /*0038*/ 	.byte	0x03, 0x50
        /*003a*/ 	.short	0x0000


	//----- nvinfo : EIATTR_MAXREG_COUNT
	.align		4
        /*003c*/ 	.byte	0x03, 0x1b
        /*003e*/ 	.short	0x00ff


	//----- nvinfo : EIATTR_MERCURY_ISA_VERSION
	.align		4
        /*0040*/ 	.byte	0x03, 0x5f
        /*0042*/ 	.short	0x0101


	//----- nvinfo : EIATTR_VRC_CTA_INIT_COUNT
	.align		4
        /*0044*/ 	.byte	0x02, 0x4a
	.zero		1
	.zero		1


	//----- nvinfo : EIATTR_EXIT_INSTR_OFFSETS
	.align		4
        /*0048*/ 	.byte	0x04, 0x1c
        /*004a*/ 	.short	(.L_57 - .L_56)


	//   ....[0]....
.L_56:
        /*004c*/ 	.word	0x00000180


	//----- nvinfo : EIATTR_CRS_STACK_SIZE
	.align		4
.L_57:
        /*0050*/ 	.byte	0x04, 0x1e
        /*0052*/ 	.short	(.L_59 - .L_58)
.L_58:
        /*0054*/ 	.word	0x00000000


	//----- nvinfo : EIATTR_CBANK_PARAM_SIZE
	.align		4
.L_59:
        /*0058*/ 	.byte	0x03, 0x19
        /*005a*/ 	.short	0x0014


	//----- nvinfo : EIATTR_PARAM_CBANK
	.align		4
        /*005c*/ 	.byte	0x04, 0x0a
        /*005e*/ 	.short	(.L_61 - .L_60)
	.align		4
.L_60:
        /*0060*/ 	.word	index@(.nv.constant0._Z12reduceGlobalPKfPfi)
        /*0064*/ 	.short	0x0380
        /*0066*/ 	.short	0x0014


	//----- nvinfo : EIATTR_SW_WAR
	.align		4
.L_61:
        /*0068*/ 	.byte	0x04, 0x36
        /*006a*/ 	.short	(.L_63 - .L_62)
.L_62:
        /*006c*/ 	.word	0x00000008
.L_63:


//--------------------- .nv.callgraph             --------------------------
	.section	.nv.callgraph,"",@"SHT_CUDA_CALLGRAPH"
	.align	4
	.sectionentsize	8
	.align		4
        /*0000*/ 	.word	0x00000000
	.align		4
        /*0004*/ 	.word	0xffffffff
	.align		4
        /*0008*/ 	.word	0x00000000
	.align		4
        /*000c*/ 	.word	0xfffffffe
	.align		4
        /*0010*/ 	.word	0x00000000
	.align		4
        /*0014*/ 	.word	0xfffffffd
	.align		4
        /*0018*/ 	.word	0x00000000
	.align		4
        /*001c*/ 	.word	0xfffffffc


//--------------------- .text._Z19bubbleSortSubarraysPfii --------------------------
	.section	.text._Z19bubbleSortSubarraysPfii,"ax",@progbits
	.align	128
        .global         _Z19bubbleSortSubarraysPfii
        .type           _Z19bubbleSortSubarraysPfii,@function
        .size           _Z19bubbleSortSubarraysPfii,(.L_x_18 - _Z19bubbleSortSubarraysPfii)
        .other          _Z19bubbleSortSubarraysPfii,@"STO_CUDA_ENTRY STV_DEFAULT"
_Z19bubbleSortSubarraysPfii:
.text._Z19bubbleSortSubarraysPfii:
[----:B------:R-:W-:Y:S08]  /*0000*/  LDC R1, c[0x0][0x37c] ;  /* 0x0000df00ff017b82 */ /* 0x000ff00000000800 */
[----:B------:R-:W0:Y:S08]  /*0010*/  S2UR UR4, SR_CTAID.X ;  /* 0x00000000000479c3 */ /* 0x000e300000002500 */
[----:B------:R-:W0:Y:S02]  /*0020*/  LDC.64 R6, c[0x0][0x388] ;  /* 0x0000e200ff067b82 */ /* 0x000e240000000a00 */
[----:B0-----:R-:W-:-:S05]  /*0030*/  IMAD R0, R7, UR4, RZ ;  /* 0x0000000407007c24 */ /* 0x001fca000f8e02ff */
[----:B------:R-:W-:-:S04]  /*0040*/  VIADDMNMX R7, R0, R7, R6, PT ;  /* 0x0000000700077246 */ /* 0x000fc80003800106 */
[----:B------:R-:W-:-:S13]  /*0050*/  ISETP.GE.AND P0, PT, R0, R7, PT ;  /* 0x000000070000720c */ /* 0x000fda0003f06270 */
[----:B------:R-:W-:Y:S05]  /*0060*/  @P0 EXIT ;  /* 0x000000000000094d */ /* 0x000fea0003800000 */
[----:B------:R-:W0:Y:S01]  /*0070*/  LDCU.64 UR4, c[0x0][0x380] ;  /* 0x00007000ff0477ac */ /* 0x000e220008000a00 */
[----:B------:R-:W1:Y:S01]  /*0080*/  LDC.64 R2, c[0x0][0x380] ;  /* 0x0000e000ff027b82 */ /* 0x000e620000000a00 */
[C-C-:B------:R-:W-:Y:S01]  /*0090*/  IADD3 R4, PT, PT, R7.reuse, -0x2, -R0.reuse ;  /* 0xfffffffe07047810 */ /* 0x140fe20007ffe800 */
[----:B------:R-:W-:Y:S01]  /*00a0*/  VIADD R5, R7, 0xffffffff ;  /* 0xffffffff07057836 */ /* 0x000fe20000000000 */
[----:B------:R-:W2:Y:S01]  /*00b0*/  LDCU.64 UR6, c[0x0][0x358] ;  /* 0x00006b00ff0677ac */ /* 0x000ea20008000a00 */
[----:B------:R-:W-:Y:S01]  /*00c0*/  VIADD R6, R0, 0x1 ;  /* 0x0000000100067836 */ /* 0x000fe20000000000 */
[----:B------:R-:W-:Y:S01]  /*00d0*/  ISETP.GE.U32.AND P2, PT, R4, 0x3, PT ;  /* 0x000000030400780c */ /* 0x000fe20003f46070 */
[C---:B------:R-:W-:Y:S01]  /*00e0*/  VIADD R8, R0.reuse, 0x2 ;  /* 0x0000000200087836 */ /* 0x040fe20000000000 */
[----:B------:R-:W-:Y:S01]  /*00f0*/  LOP3.LUT R4, RZ, R0, RZ, 0x33, !PT ;  /* 0x00000000ff047212 */ /* 0x000fe200078e33ff */
[C---:B------:R-:W-:Y:S01]  /*0100*/  VIADD R9, R0.reuse, 0x3 ;  /* 0x0000000300097836 */ /* 0x040fe20000000000 */
[----:B------:R-:W-:Y:S01]  /*0110*/  ISETP.GE.AND P1, PT, R0, R5, PT ;  /* 0x000000050000720c */ /* 0x000fe20003f26270 */
[----:B------:R-:W-:-:S02]  /*0120*/  IMAD.MOV.U32 R10, RZ, RZ, R0 ;  /* 0x000000ffff0a7224 */ /* 0x000fc400078e0000 */
[----:B------:R-:W-:Y:S01]  /*0130*/  IMAD.IADD R4, R7, 0x1, R4 ;  /* 0x0000000107047824 */ /* 0x000fe200078e0204 */
[----:B0-----:R-:W-:-:S04]  /*0140*/  UIADD3 UR4, UP0, UPT, UR4, 0x8, URZ ;  /* 0x0000000804047890 */ /* 0x001fc8000ff1e0ff */
[----:B------:R-:W-:Y:S01]  /*0150*/  LOP3.LUT R11, R4, 0x3, RZ, 0xc0, !PT ;  /* 0x00000003040b7812 */ /* 0x000fe200078ec0ff */
[----:B------:R-:W-:Y:S01]  /*0160*/  UIADD3.X UR5, UPT, UPT, URZ, UR5, URZ, UP0, !UPT ;  /* 0x00000005ff057290 */ /* 0x000fe200087fe4ff */
[----:B------:R-:W-:Y:S02]  /*0170*/  IMAD.U32 R4, RZ, RZ, UR4 ;  /* 0x00000004ff047e24 */ /* 0x000fe4000f8e00ff */
[----:B-1----:R-:W-:-:S03]  /*0180*/  IMAD.WIDE R2, R0, 0x4, R2 ;  /* 0x0000000400027825 */ /* 0x002fc600078e0202 */
[----:B--2---:R-:W-:-:S07]  /*0190*/  MOV R5, UR5 ;  /* 0x0000000500057c02 */ /* 0x004fce0008000f00 */
.L_x_6:
[----:B------:R-:W-:-:S05]  /*01a0*/  VIADD R10, R10, 0x1 ;  /* 0x000000010a0a7836 */ /* 0x000fca0000000000 */
[----:B------:R-:W-:Y:S01]  /*01b0*/  ISETP.NE.AND P3, PT, R10, R7, PT ;  /* 0x000000070a00720c */ /* 0x000fe20003f65270 */
[----:B0123-5:R-:W-:-:S12]  /*01c0*/  @P1 BRA `(.L_x_0) ;  /* 0x0000000c00381947 */ /* 0x02ffd80003800000 */
[----:B------:R-:W-:Y:S01]  /*01d0*/  ISETP.NE.AND P0, PT, R11, RZ, PT ;  /* 0x000000ff0b00720c */ /* 0x000fe20003f05270 */
[----:B------:R-:W-:-:S12]  /*01e0*/  IMAD.MOV.U32 R13, RZ, RZ, R0 ;  /* 0x000000ffff0d7224 */ /* 0x000fd800078e0000 */
[----:B------:R-:W-:Y:S05]  /*01f0*/  @!P0 BRA `(.L_x_1) ;  /* 0x00000000005c8947 */ /* 0x000fea0003800000 */
[----:B------:R-:W2:Y:S04]  /*0200*/  LDG.E R15, desc[UR6][R2.64] ;  /* 0x00000006020f7981 */ /* 0x000ea8000c1e1900 */
[----:B------:R-:W2:Y:S01]  /*0210*/  LDG.E R17, desc[UR6][R2.64+0x4] ;  /* 0x0000040602117981 */ /* 0x000ea2000c1e1900 */
[----:B------:R-:W-:Y:S01]  /*0220*/  ISETP.NE.AND P4, PT, R11, 0x1, PT ;  /* 0x000000010b00780c */ /* 0x000fe20003f85270 */
[----:B------:R-:W-:Y:S01]  /*0230*/  IMAD.MOV.U32 R13, RZ, RZ, R6 ;  /* 0x000000ffff0d7224 */ /* 0x000fe200078e0006 */
[----:B--2---:R-:W-:-:S13]  /*0240*/  FSETP.GT.AND P0, PT, R15, R17, PT ;  /* 0x000000110f00720b */ /* 0x004fda0003f04000 */
[----:B------:R0:W-:Y:S04]  /*0250*/  @P0 STG.E desc[UR6][R2.64], R17 ;  /* 0x0000001102000986 */ /* 0x0001e8000c101906 */
[----:B------:R1:W-:Y:S01]  /*0260*/  @P0 STG.E desc[UR6][R2.64+0x4], R15 ;  /* 0x0000040f02000986 */ /* 0x0003e2000c101906 */
[----:B0-----:R-:W-:Y:S01]  /*0270*/  @P0 IMAD.MOV.U32 R17, RZ, RZ, R15 ;  /* 0x000000ffff110224 */ /* 0x001fe200078e000f */
[----:B------:R-:W-:Y:S06]  /*0280*/  @!P4 BRA `(.L_x_1) ;  /* 0x000000000038c947 */ /* 0x000fec0003800000 */
[----:B-1----:R-:W2:Y:S01]  /*0290*/  LDG.E R15, desc[UR6][R2.64+0x8] ;  /* 0x00000806020f7981 */ /* 0x002ea2000c1e1900 */
[----:B------:R-:W-:Y:S01]  /*02a0*/  ISETP.NE.AND P4, PT, R11, 0x2, PT ;  /* 0x000000020b00780c */ /* 0x000fe20003f85270 */
[----:B------:R-:W-:Y:S01]  /*02b0*/  IMAD.MOV.U32 R13, RZ, RZ, R8 ;  /* 0x000000ffff0d7224 */ /* 0x000fe200078e0008 */
[----:B--2---:R-:W-:-:S13]  /*02c0*/  FSETP.GT.AND P0, PT, R17, R15, PT ;  /* 0x0000000f1100720b */ /* 0x004fda0003f04000 */
[----:B------:R0:W-:Y:S04]  /*02d0*/  @P0 STG.E desc[UR6][R2.64+0x4], R15 ;  /* 0x0000040f02000986 */ /* 0x0001e8000c101906 */
[----:B------:R2:W-:Y:S01]  /*02e0*/  @P0 STG.E desc[UR6][R2.64+0x8], R17 ;  /* 0x0000081102000986 */ /* 0x0005e2000c101906 */
[----:B0-----:R-:W-:Y:S01]  /*02f0*/  @P0 IMAD.MOV.U32 R15, RZ, RZ, R17 ;  /* 0x000000ffff0f0224 */ /* 0x001fe200078e0011 */
[----:B------:R-:W-:Y:S06]  /*0300*/  @!P4 BRA `(.L_x_1) ;  /* 0x000000000018c947 */ /* 0x000fec0003800000 */
[----:B------:R-:W3:Y:S01]  /*0310*/  LDG.E R12, desc[UR6][R2.64+0xc] ;  /* 0x00000c06020c7981 */ /* 0x000ee2000c1e1900 */
[----:B------:R-:W-:Y:S02]  /*0320*/  MOV R13, R9 ;  /* 0x00000009000d7202 */ /* 0x000fe40000000f00 */
[----:B---3--:R-:W-:-:S13]  /*0330*/  FSETP.GT.AND P0, PT, R15, R12, PT ;  /* 0x0000000c0f00720b */ /* 0x008fda0003f04000 */
[----:B------:R0:W-:Y:S01]  /*0340*/  @P0 STG.E desc[UR6][R2.64+0x8], R12 ;  /* 0x0000080c02000986 */ /* 0x0001e2000c101906 */
[----:B------:R-:W-:-:S03]  /*0350*/  @P0 IMAD.MOV.U32 R13, RZ, RZ, R9 ;  /* 0x000000ffff0d0224 */ /* 0x000fc600078e0009 */
[----:B------:R0:W-:Y:S04]  /*0360*/  @P0 STG.E desc[UR6][R2.64+0xc], R15 ;  /* 0x00000c0f02000986 */ /* 0x0001e8000c101906 */
.L_x_1:
[----:B------:R-:W-:Y:S05]  /*0370*/  @!P2 BRA `(.L_x_0) ;  /* 0x0000000800cca947 */ /* 0x000fea0003800000 */
[----:B01----:R-:W0:Y:S01]  /*0380*/  LDC.64 R14, c[0x0][0x380] ;  /* 0x0000e000ff0e7b82 */ /* 0x003e220000000a00 */
[----:B------:R-:W-:-:S05]  /*0390*/  IMAD.IADD R12, R13, 0x1, -R7 ;  /* 0x000000010d0c7824 */ /* 0x000fca00078e0a07 */
[----:B------:R-:W-:Y:S01]  /*03a0*/  ISETP.GE.AND P0, PT, R12, -0x1, PT ;  /* 0xffffffff0c00780c */ /* 0x000fe20003f06270 */
[----:B0-----:R-:W-:-:S05]  /*03b0*/  IMAD.WIDE R14, R13, 0x4, R14 ;  /* 0x000000040d0e7825 */ /* 0x001fca00078e020e */
[----:B------:R0:W5:Y:S07]  /*03c0*/  LDG.E R19, desc[UR6][R14.64] ;  /* 0x000000060e137981 */ /* 0x00016e000c1e1900 */
[----:B------:R-:W-:Y:S05]  /*03d0*/  @P0 BRA `(.L_x_2) ;  /* 0x0000000800500947 */ /* 0x000fea0003800000 */
[----:B0-----:R-:W-:Y:S02]  /*03e0*/  IADD3 R14, PT, PT, -R12, -0x1, RZ ;  /* 0xffffffff0c0e7810 */ /* 0x001fe40007ffe1ff */
[----:B------:R-:W-:Y:S02]  /*03f0*/  PLOP3.LUT P0, PT, PT, PT, PT, 0x80, 0x8 ;  /* 0x000000000008781c */ /* 0x000fe40003f0f070 */
[----:B------:R-:W-:-:S13]  /*0400*/  ISETP.GT.AND P4, PT, R14, 0xc, PT ;  /* 0x0000000c0e00780c */ /* 0x000fda0003f84270 */
[----:B------:R-:W-:Y:S05]  /*0410*/  @!P4 BRA `(.L_x_3) ;  /* 0x000000040070c947 */ /* 0x000fea0003800000 */
[----:B------:R-:W-:-:S13]  /*0420*/  PLOP3.LUT P0, PT, PT, PT, PT, 0x8, 0x80 ;  /* 0x000000000080781c */ /* 0x000fda0003f0e170 */
.L_x_4:
[----:B------:R-:W-:-:S05]  /*0430*/  IMAD.WIDE R14, R13, 0x4, R4 ;  /* 0x000000040d0e7825 */ /* 0x000fca00078e0204 */
[----:B------:R-:W3:Y:S04]  /*0440*/  LDG.E R21, desc[UR6][R14.64+-0x4] ;  /* 0xfffffc060e157981 */ /* 0x000ee8000c1e1900 */
[----:B------:R-:W4:Y:S04]  /*0450*/  LDG.E R23, desc[UR6][R14.64] ;  /* 0x000000060e177981 */ /* 0x000f28000c1e1900 */
[----:B------:R-:W4:Y:S04]  /*0460*/  LDG.E R25, desc[UR6][R14.64+0x4] ;  /* 0x000004060e197981 */ /* 0x000f28000c1e1900 */
[----:B------:R-:W4:Y:S01]  /*0470*/  LDG.E R27, desc[UR6][R14.64+0x8] ;  /* 0x000008060e1b7981 */ /* 0x000f22000c1e1900 */
[----:B-12---:R-:W-:-:S04]  /*0480*/  VIADD R17, R13, 0x4 ;  /* 0x000000040d117836 */ /* 0x006fc80000000000 */
[----:B------:R-:W-:Y:S01]  /*0490*/  IMAD.WIDE R16, R17, 0x4, R4 ;  /* 0x0000000411107825 */ /* 0x000fe200078e0204 */
[----:B---3-5:R-:W-:-:S13]  /*04a0*/  FSETP.GT.AND P5, PT, R19, R21, PT ;  /* 0x000000151300720b */ /* 0x028fda0003fa4000 */
[----:B------:R0:W-:Y:S04]  /*04b0*/  @P5 STG.E desc[UR6][R14.64+-0x8], R21 ;  /* 0xfffff8150e005986 */ /* 0x0001e8000c101906 */
[----:B------:R-:W-:Y:S01]  /*04c0*/  @P5 STG.E desc[UR6][R14.64+-0x4], R19 ;  /* 0xfffffc130e005986 */ /* 0x000fe2000c101906 */
[----:B0-----:R-:W-:-:S05]  /*04d0*/  @P5 IMAD.MOV.U32 R21, RZ, RZ, R19 ;  /* 0x000000ffff155224 */ /* 0x001fca00078e0013 */
[----:B----4-:R-:W-:-:S13]  /*04e0*/  FSETP.GT.AND P4, PT, R21, R23, PT ;  /* 0x000000171500720b */ /* 0x010fda0003f84000 */
[----:B------:R0:W-:Y:S04]  /*04f0*/  @P4 STG.E desc[UR6][R14.64+-0x4], R23 ;  /* 0xfffffc170e004986 */ /* 0x0001e8000c101906 */
[----:B------:R-:W-:Y:S01]  /*0500*/  @P4 STG.E desc[UR6][R14.64], R21 ;  /* 0x000000150e004986 */ /* 0x000fe2000c101906 */
[----:B0-----:R-:W-:-:S05]  /*0510*/  @P4 IMAD.MOV.U32 R23, RZ, RZ, R21 ;  /* 0x000000ffff174224 */ /* 0x001fca00078e0015 */
[----:B------:R-:W-:-:S13]  /*0520*/  FSETP.GT.AND P5, PT, R23, R25, PT ;  /* 0x000000191700720b */ /* 0x000fda0003fa4000 */
[----:B------:R0:W-:Y:S04]  /*0530*/  @P5 STG.E desc[UR6][R14.64], R25 ;  /* 0x000000190e005986 */ /* 0x0001e8000c101906 */
[----:B------:R-:W-:Y:S01]  /*0540*/  @P5 STG.E desc[UR6][R14.64+0x4], R23 ;  /* 0x000004170e005986 */ /* 0x000fe2000c101906 */
[----:B0-----:R-:W-:-:S05]  /*0550*/  @P5 IMAD.MOV.U32 R25, RZ, RZ, R23 ;  /* 0x000000ffff195224 */ /* 0x001fca00078e0017 */
[----:B------:R-:W-:-:S13]  /*0560*/  FSETP.GT.AND P4, PT, R25, R27, PT ;  /* 0x0000001b1900720b */ /* 0x000fda0003f84000 */
[----:B------:R0:W-:Y:S04]  /*0570*/  @P4 STG.E desc[UR6][R14.64+0x4], R27 ;  /* 0x0000041b0e004986 */ /* 0x0001e8000c101906 */
[----:B------:R1:W-:Y:S04]  /*0580*/  @P4 STG.E desc[UR6][R14.64+0x8], R25 ;  /* 0x000008190e004986 */ /* 0x0003e8000c101906 */
[----:B------:R-:W2:Y:S04]  /*0590*/  LDG.E R19, desc[UR6][R16.64+-0x4] ;  /* 0xfffffc0610137981 */ /* 0x000ea8000c1e1900 */
[----:B------:R-:W3:Y:S04]  /*05a0*/  LDG.E R29, desc[UR6][R16.64] ;  /* 0x00000006101d7981 */ /* 0x000ee8000c1e1900 */
[----:B------:R-:W4:Y:S04]  /*05b0*/  LDG.E R21, desc[UR6][R16.64+0x4] ;  /* 0x0000040610157981 */ /* 0x000f28000c1e1900 */
[----:B------:R-:W4:Y:S01]  /*05c0*/  LDG.E R18, desc[UR6][R16.64+0x8] ;  /* 0x0000080610127981 */ /* 0x000f22000c1e1900 */
[----:B0-----:R-:W-:Y:S01]  /*05d0*/  @P4 MOV R27, R25 ;  /* 0x00000019001b4202 */ /* 0x001fe20000000f00 */
[----:B-1----:R-:W-:-:S04]  /*05e0*/  VIADD R15, R13, 0x8 ;  /* 0x000000080d0f7836 */ /* 0x002fc80000000000 */
[----:B------:R-:W-:Y:S01]  /*05f0*/  IMAD.WIDE R14, R15, 0x4, R4 ;  /* 0x000000040f0e7825 */ /* 0x000fe200078e0204 */
[----:B--2---:R-:W-:-:S13]  /*0600*/  FSETP.GT.AND P5, PT, R27, R19, PT ;  /* 0x000000131b00720b */ /* 0x004fda0003fa4000 */
[----:B------:R0:W-:Y:S04]  /*0610*/  @P5 STG.E desc[UR6][R16.64+-0x8], R19 ;  /* 0xfffff81310005986 */ /* 0x0001e8000c101906 */
[----:B------:R-:W-:Y:S01]  /*0620*/  @P5 STG.E desc[UR6][R16.64+-0x4], R27 ;  /* 0xfffffc1b10005986 */ /* 0x000fe2000c101906 */
[----:B0-----:R-:W-:-:S05]  /*0630*/  @P5 IMAD.MOV.U32 R19, RZ, RZ, R27 ;  /* 0x000000ffff135224 */ /* 0x001fca00078e001b */
[----:B---3--:R-:W-:-:S13]  /*0640*/  FSETP.GT.AND P4, PT, R19, R29, PT ;  /* 0x0000001d1300720b */ /* 0x008fda0003f84000 */
        /* <DEDUP_REMOVED lines=14> */
[----:B0-----:R-:W-:-:S02]  /*0730*/  @P4 IMAD.MOV.U32 R18, RZ, RZ, R21 ;  /* 0x000000ffff124224 */ /* 0x001fc400078e0015 */
[----:B-1----:R-:W-:-:S04]  /*0740*/  VIADD R17, R13, 0xc ;  /* 0x0000000c0d117836 */ /* 0x002fc80000000000 */
[----:B------:R-:W-:Y:S01]  /*0750*/  IMAD.WIDE R16, R17, 0x4, R4 ;  /* 0x0000000411107825 */ /* 0x000fe200078e0204 */
[----:B--2---:R-:W-:-:S13]  /*0760*/  FSETP.GT.AND P5, PT, R18, R23, PT ;  /* 0x000000171200720b */ /* 0x004fda0003fa4000 */
[----:B------:R0:W-:Y:S04]  /*0770*/  @P5 STG.E desc[UR6][R14.64+-0x8], R23 ;  /* 0xfffff8170e005986 */ /* 0x0001e8000c101906 */
[----:B------:R-:W-:Y:S01]  /*0780*/  @P5 STG.E desc[UR6][R14.64+-0x4], R18 ;  /* 0xfffffc120e005986 */ /* 0x000fe2000c101906 */
[----:B0-----:R-:W-:-:S04]  /*0790*/  @P5 MOV R23, R18 ;  /* 0x0000001200175202 */ /* 0x001fc80000000f00 */
        /* <DEDUP_REMOVED lines=10> */
[----:B------:R-:W-:Y:S04]  /*0840*/  @P4 STG.E desc[UR6][R14.64+0x8], R27 ;  /* 0x0000081b0e004986 */ /* 0x000fe8000c101906 */
[----:B------:R-:W2:Y:S04]  /*0850*/  LDG.E R21, desc[UR6][R16.64+-0x4] ;  /* 0xfffffc0610157981 */ /* 0x000ea8000c1e1900 */
[----:B------:R-:W3:Y:S04]  /*0860*/  LDG.E R29, desc[UR6][R16.64] ;  /* 0x00000006101d7981 */ /* 0x000ee8000c1e1900 */
[----:B------:R-:W4:Y:S04]  /*0870*/  LDG.E R18, desc[UR6][R16.64+0x4] ;  /* 0x0000040610127981 */ /* 0x000f28000c1e1900 */
[----:B------:R-:W4:Y:S01]  /*0880*/  LDG.E R19, desc[UR6][R16.64+0x8] ;  /* 0x0000080610137981 */ /* 0x000f22000c1e1900 */
[----:B0-----:R-:W-:-:S02]  /*0890*/  @P4 IMAD.MOV.U32 R20, RZ, RZ, R27 ;  /* 0x000000ffff144224 */ /* 0x001fc400078e001b */
[----:B------:R-:W-:Y:S02]  /*08a0*/  VIADD R12, R12, 0x10 ;  /* 0x000000100c0c7836 */ /* 0x000fe40000000000 */
[----:B------:R-:W-:Y:S01]  /*08b0*/  VIADD R13, R13, 0x10 ;  /* 0x000000100d0d7836 */ /* 0x000fe20000000000 */
[----:B--2---:R-:W-:-:S13]  /*08c0*/  FSETP.GT.AND P4, PT, R20, R21, PT ;  /* 0x000000151400720b */ /* 0x004fda0003f84000 */
[----:B------:R0:W-:Y:S04]  /*08d0*/  @P4 STG.E desc[UR6][R16.64+-0x8], R21 ;  /* 0xfffff81510004986 */ /* 0x0001e8000c101906 */
[----:B------:R-:W-:Y:S01]  /*08e0*/  @P4 STG.E desc[UR6][R16.64+-0x4], R20 ;  /* 0xfffffc1410004986 */ /* 0x000fe2000c101906 */
[----:B0-----:R-:W-:-:S05]  /*08f0*/  @P4 IMAD.MOV.U32 R21, RZ, RZ, R20 ;  /* 0x000000ffff154224 */ /* 0x001fca00078e0014 */
[----:B---3--:R-:W-:-:S13]  /*0900*/  FSETP.GT.AND P5, PT, R21, R29, PT ;  /* 0x0000001d1500720b */ /* 0x008fda0003fa4000 */
[----:B------:R0:W-:Y:S04]  /*0910*/  @P5 STG.E desc[UR6][R16.64+-0x4], R29 ;  /* 0xfffffc1d10005986 */ /* 0x0001e8000c101906 */
[----:B------:R-:W-:Y:S01]  /*0920*/  @P5 STG.E desc[UR6][R16.64], R21 ;  /* 0x0000001510005986 */ /* 0x000fe2000c101906 */
[----:B0-----:R-:W-:-:S04]  /*0930*/  @P5 MOV R29, R21 ;  /* 0x00000015001d5202 */ /* 0x001fc80000000f00 */
[----:B----4-:R-:W-:-:S13]  /*0940*/  FSETP.GT.AND P4, PT, R29, R18, PT ;  /* 0x000000121d00720b */ /* 0x010fda0003f84000 */
[----:B------:R0:W-:Y:S04]  /*0950*/  @P4 STG.E desc[UR6][R16.64], R18 ;  /* 0x0000001210004986 */ /* 0x0001e8000c101906 */
[----:B------:R-:W-:Y:S01]  /*0960*/  @P4 STG.E desc[UR6][R16.64+0x4], R29 ;  /* 0x0000041d10004986 */ /* 0x000fe2000c101906 */
[----:B0-----:R-:W-:Y:S01]  /*0970*/  @P4 IMAD.MOV.U32 R18, RZ, RZ, R29 ;  /* 0x000000ffff124224 */ /* 0x001fe200078e001d */
[----:B------:R-:W-:-:S04]  /*0980*/  ISETP.GE.AND P4, PT, R12, -0xd, PT ;  /* 0xfffffff30c00780c */ /* 0x000fc80003f86270 */
[----:B------:R-:W-:-:S13]  /*0990*/  FSETP.GT.AND P5, PT, R18, R19, PT ;  /* 0x000000131200720b */ /* 0x000fda0003fa4000 */
[----:B------:R0:W-:Y:S04]  /*09a0*/  @P5 STG.E desc[UR6][R16.64+0x4], R19 ;  /* 0x0000041310005986 */ /* 0x0001e8000c101906 */
[----:B------:R1:W-:Y:S01]  /*09b0*/  @P5 STG.E desc[UR6][R16.64+0x8], R18 ;  /* 0x0000081210005986 */ /* 0x0003e2000c101906 */
[----:B0-----:R-:W-:Y:S01]  /*09c0*/  @P5 IMAD.MOV.U32 R19, RZ, RZ, R18 ;  /* 0x000000ffff135224 */ /* 0x001fe200078e0012 */
[----:B------:R-:W-:Y:S06]  /*09d0*/  @!P4 BRA `(.L_x_4) ;  /* 0xfffffff80094c947 */ /* 0x000fec000383ffff */
.L_x_3:
[----:B------:R-:W-:-:S04]  /*09e0*/  IADD3 R14, PT, PT, -R12, -0x1, RZ ;  /* 0xffffffff0c0e7810 */ /* 0x000fc80007ffe1ff */
[----:B------:R-:W-:-:S13]  /*09f0*/  ISETP.GT.AND P4, PT, R14, 0x4, PT ;  /* 0x000000040e00780c */ /* 0x000fda0003f84270 */
[----:B------:R-:W-:Y:S05]  /*0a00*/  @!P4 BRA `(.L_x_5) ;  /* 0x0000000000bcc947 */ /* 0x000fea0003800000 */
[----:B------:R-:W-:-:S05]  /*0a10*/  IMAD.WIDE R14, R13, 0x4, R4 ;  /* 0x000000040d0e7825 */ /* 0x000fca00078e0204 */
[----:B------:R-:W3:Y:S04]  /*0a20*/  LDG.E R21, desc[UR6][R14.64+-0x4] ;  /* 0xfffffc060e157981 */ /* 0x000ee8000c1e1900 */
[----:B------:R-:W4:Y:S04]  /*0a30*/  LDG.E R23, desc[UR6][R14.64] ;  /* 0x000000060e177981 */ /* 0x000f28000c1e1900 */
[----:B------:R-:W4:Y:S04]  /*0a40*/  LDG.E R25, desc[UR6][R14.64+0x4] ;  /* 0x000004060e197981 */ /* 0x000f28000c1e1900 */
[----:B------:R-:W4:Y:S01]  /*0a50*/  LDG.E R27, desc[UR6][R14.64+0x8] ;  /* 0x000008060e1b7981 */ /* 0x000f22000c1e1900 */
[----:B------:R-:W-:-:S04]  /*0a60*/  VIADD R20, R13, 0x4 ;  /* 0x000000040d147836 */ /* 0x000fc80000000000 */
[----:B-12---:R-:W-:Y:S01]  /*0a70*/  IMAD.WIDE R16, R20, 0x4, R4 ;  /* 0x0000000414107825 */ /* 0x006fe200078e0204 */
[----:B---3-5:R-:W-:-:S13]  /*0a80*/  FSETP.GT.AND P0, PT, R19, R21, PT ;  /* 0x000000151300720b */ /* 0x028fda0003f04000 */
[----:B------:R0:W-:Y:S04]  /*0a90*/  @P0 STG.E desc[UR6][R14.64+-0x8], R21 ;  /* 0xfffff8150e000986 */ /* 0x0001e8000c101906 */
[----:B------:R-:W-:Y:S01]  /*0aa0*/  @P0 STG.E desc[UR6][R14.64+-0x4], R19 ;  /* 0xfffffc130e000986 */ /* 0x000fe2000c101906 */
[----:B0-----:R-:W-:-:S05]  /*0ab0*/  @P0 IMAD.MOV.U32 R21, RZ, RZ, R19 ;  /* 0x000000ffff150224 */ /* 0x001fca00078e0013 */
[----:B----4-:R-:W-:-:S13]  /*0ac0*/  FSETP.GT.AND P4, PT, R21, R23, PT ;  /* 0x000000171500720b */ /* 0x010fda0003f84000 */
[----:B------:R0:W-:Y:S04]  /*0ad0*/  @P4 STG.E desc[UR6][R14.64+-0x4], R23 ;  /* 0xfffffc170e004986 */ /* 0x0001e8000c101906 */
[----:B------:R-:W-:Y:S01]  /*0ae0*/  @P4 STG.E desc[UR6][R14.64], R21 ;  /* 0x000000150e004986 */ /* 0x000fe2000c101906 */
[----:B0-----:R-:W-:-:S04]  /*0af0*/  @P4 MOV R23, R21 ;  /* 0x0000001500174202 */ /* 0x001fc80000000f00 */
[----:B------:R-:W-:-:S13]  /*0b00*/  FSETP.GT.AND P0, PT, R23, R25, PT ;  /* 0x000000191700720b */ /* 0x000fda0003f04000 */
        /* <DEDUP_REMOVED lines=11> */
[----:B------:R-:W-:-:S04]  /*0bc0*/  VIADD R12, R12, 0x4 ;  /* 0x000000040c0c7836 */ /* 0x000fc80000000000 */
[----:B------:R-:W-:Y:S01]  /*0bd0*/  VIADD R12, R12, 0x4 ;  /* 0x000000040c0c7836 */ /* 0x000fe20000000000 */
[----:B--2---:R-:W-:-:S13]  /*0be0*/  FSETP.GT.AND P0, PT, R27, R13, PT ;  /* 0x0000000d1b00720b */ /* 0x004fda0003f04000 */
[----:B------:R0:W-:Y:S04]  /*0bf0*/  @P0 STG.E desc[UR6][R16.64+-0x8], R13 ;  /* 0xfffff80d10000986 */ /* 0x0001e8000c101906 */
[----:B------:R-:W-:Y:S01]  /*0c00*/  @P0 STG.E desc[UR6][R16.64+-0x4], R27 ;  /* 0xfffffc1b10000986 */ /* 0x000fe2000c101906 */
[----:B0-----:R-:W-:-:S05]  /*0c10*/  @P0 IMAD.MOV.U32 R13, RZ, RZ, R27 ;  /* 0x000000ffff0d0224 */ /* 0x001fca00078e001b */
[----:B---3--:R-:W-:-:S13]  /*0c20*/  FSETP.GT.AND P4, PT, R13, R29, PT ;  /* 0x0000001d0d00720b */ /* 0x008fda0003f84000 */
[----:B------:R0:W-:Y:S04]  /*0c30*/  @P4 STG.E desc[UR6][R16.64+-0x4], R29 ;  /* 0xfffffc1d10004986 */ /* 0x0001e8000c101906 */
[----:B------:R1:W-:Y:S01]  /*0c40*/  @P4 STG.E desc[UR6][R16.64], R13 ;  /* 0x0000000d10004986 */ /* 0x0003e2000c101906 */
[----:B0-----:R-:W-:Y:S02]  /*0c50*/  @P4 IMAD.MOV.U32 R29, RZ, RZ, R13 ;  /* 0x000000ffff1d4224 */ /* 0x001fe400078e000d */
[----:B-1----:R-:W-:-:S03]  /*0c60*/  VIADD R13, R20, 0x4 ;  /* 0x00000004140d7836 */ /* 0x002fc60000000000 */
[----:B----4-:R-:W-:-:S13]  /*0c70*/  FSETP.GT.AND P0, PT, R29, R18, PT ;  /* 0x000000121d00720b */ /* 0x010fda0003f04000 */
[----:B------:R0:W-:Y:S04]  /*0c80*/  @P0 STG.E desc[UR6][R16.64], R18 ;  /* 0x0000001210000986 */ /* 0x0001e8000c101906 */
[----:B------:R-:W-:Y:S01]  /*0c90*/  @P0 STG.E desc[UR6][R16.64+0x4], R29 ;  /* 0x0000041d10000986 */ /* 0x000fe2000c101906 */
[----:B0-----:R-:W-:Y:S02]  /*0ca0*/  @P0 MOV R18, R29 ;  /* 0x0000001d00120202 */ /* 0x001fe40000000f00 */
[----:B------:R-:W-:Y:S02]  /*0cb0*/  PLOP3.LUT P0, PT, PT, PT, PT, 0x8, 0x80 ;  /* 0x000000000080781c */ /* 0x000fe40003f0e170 */
[----:B------:R-:W-:-:S13]  /*0cc0*/  FSETP.GT.AND P4, PT, R18, R19, PT ;  /* 0x000000131200720b */ /* 0x000fda0003f84000 */
[----:B------:R-:W-:Y:S04]  /*0cd0*/  @P4 STG.E desc[UR6][R16.64+0x8], R18 ;  /* 0x0000081210004986 */ /* 0x000fe8000c101906 */
[----:B------:R0:W-:Y:S02]  /*0ce0*/  @P4 STG.E desc[UR6][R16.64+0x4], R19 ;  /* 0x0000041310004986 */ /* 0x0001e4000c101906 */
[----:B0-----:R-:W-:-:S07]  /*0cf0*/  @P4 IMAD.MOV.U32 R19, RZ, RZ, R18 ;  /* 0x000000ffff134224 */ /* 0x001fce00078e0012 */
.L_x_5:
[----:B------:R-:W-:-:S13]  /*0d00*/  ISETP.NE.OR P0, PT, R12, -0x1, P0 ;  /* 0xffffffff0c00780c */ /* 0x000fda0000705670 */
[----:B------:R-:W-:Y:S05]  /*0d10*/  @!P0 BRA `(.L_x_0) ;  /* 0x0000000000648947 */ /* 0x000fea0003800000 */
.L_x_2:
[----:B0--3--:R-:W-:-:S05]  /*0d20*/  IMAD.WIDE R14, R13, 0x4, R4 ;  /* 0x000000040d0e7825 */ /* 0x009fca00078e0204 */
[----:B-12---:R-:W2:Y:S04]  /*0d30*/  LDG.E R17, desc[UR6][R14.64+-0x4] ;  /* 0xfffffc060e117981 */ /* 0x006ea8000c1e1900 */
[----:B------:R-:W3:Y:S04]  /*0d40*/  LDG.E R21, desc[UR6][R14.64] ;  /* 0x000000060e157981 */ /* 0x000ee8000c1e1900 */
[----:B------:R-:W4:Y:S01]  /*0d50*/  LDG.E R16, desc[UR6][R14.64+0x4] ;  /* 0x000004060e107981 */ /* 0x000f22000c1e1900 */
[----:B--2--5:R-:W-:-:S13]  /*0d60*/  FSETP.GT.AND P0, PT, R19, R17, PT ;  /* 0x000000111300720b */ /* 0x024fda0003f04000 */
[----:B------:R0:W-:Y:S04]  /*0d70*/  @P0 STG.E desc[UR6][R14.64+-0x8], R17 ;  /* 0xfffff8110e000986 */ /* 0x0001e8000c101906 */
[----:B------:R1:W-:Y:S01]  /*0d80*/  @P0 STG.E desc[UR6][R14.64+-0x4], R19 ;  /* 0xfffffc130e000986 */ /* 0x0003e2000c101906 */
[----:B0-----:R-:W-:-:S03]  /*0d90*/  @P0 IMAD.MOV.U32 R17, RZ, RZ, R19 ;  /* 0x000000ffff110224 */ /* 0x001fc600078e0013 */
[----:B-1----:R-:W2:Y:S02]  /*0da0*/  LDG.E R19, desc[UR6][R14.64+0x8] ;  /* 0x000008060e137981 */ /* 0x002ea4000c1e1900 */
[----:B---3--:R-:W-:Y:S01]  /*0db0*/  FSETP.GT.AND P0, PT, R17, R21, PT ;  /* 0x000000151100720b */ /* 0x008fe20003f04000 */
[----:B------:R-:W-:Y:S02]  /*0dc0*/  VIADD R12, R12, 0x4 ;  /* 0x000000040c0c7836 */ /* 0x000fe40000000000 */
[----:B------:R-:W-:-:S10]  /*0dd0*/  VIADD R13, R13, 0x4 ;  /* 0x000000040d0d7836 */ /* 0x000fd40000000000 */
[----:B------:R0:W-:Y:S04]  /*0de0*/  @P0 STG.E desc[UR6][R14.64+-0x4], R21 ;  /* 0xfffffc150e000986 */ /* 0x0001e8000c101906 */
[----:B------:R-:W-:Y:S01]  /*0df0*/  @P0 STG.E desc[UR6][R14.64], R17 ;  /* 0x000000110e000986 */ /* 0x000fe2000c101906 */
[----:B0-----:R-:W-:-:S04]  /*0e00*/  @P0 MOV R21, R17 ;  /* 0x0000001100150202 */ /* 0x001fc80000000f00 */
[----:B----4-:R-:W-:-:S13]  /*0e10*/  FSETP.GT.AND P4, PT, R21, R16, PT ;  /* 0x000000101500720b */ /* 0x010fda0003f84000 */
[----:B------:R0:W-:Y:S04]  /*0e20*/  @P4 STG.E desc[UR6][R14.64], R16 ;  /* 0x000000100e004986 */ /* 0x0001e8000c101906 */
[----:B------:R-:W-:Y:S01]  /*0e30*/  @P4 STG.E desc[UR6][R14.64+0x4], R21 ;  /* 0x000004150e004986 */ /* 0x000fe2000c101906 */
[----:B0-----:R-:W-:Y:S01]  /*0e40*/  @P4 IMAD.MOV.U32 R16, RZ, RZ, R21 ;  /* 0x000000ffff104224 */ /* 0x001fe200078e0015 */
[----:B------:R-:W-:-:S04]  /*0e50*/  ISETP.NE.AND P4, PT, R12, -0x1, PT ;  /* 0xffffffff0c00780c */ /* 0x000fc80003f85270 */
[----:B--2---:R-:W-:-:S13]  /*0e60*/  FSETP.GT.AND P0, PT, R16, R19, PT ;  /* 0x000000131000720b */ /* 0x004fda0003f04000 */
[----:B------:R0:W-:Y:S04]  /*0e70*/  @P0 STG.E desc[UR6][R14.64+0x4], R19 ;  /* 0x000004130e000986 */ /* 0x0001e8000c101906 */
[----:B------:R3:W-:Y:S01]  /*0e80*/  @P0 STG.E desc[UR6][R14.64+0x8], R16 ;  /* 0x000008100e000986 */ /* 0x0007e2000c101906 */
[----:B0-----:R-:W-:Y:S01]  /*0e90*/  @P0 IMAD.MOV.U32 R19, RZ, RZ, R16 ;  /* 0x000000ffff130224 */ /* 0x001fe200078e0010 */
[----:B------:R-:W-:Y:S06]  /*0ea0*/  @P4 BRA `(.L_x_2) ;  /* 0xfffffffc009c4947 */ /* 0x000fec000383ffff */
.L_x_0:
[----:B------:R-:W-:Y:S05]  /*0eb0*/  @P3 BRA `(.L_x_6) ;  /* 0xfffffff000b83947 */ /* 0x000fea000383ffff */
[----:B------:R-:W-:Y:S05]  /*0ec0*/  EXIT ;  /* 0x000000000000794d */ /* 0x000fea0003800000 */
.L_x_7:
[----:B------:R-:W-:-:S00]  /*0ed0*/  BRA `(.L_x_7) ;  /* 0xfffffffc00fc7947 */ /* 0x000fc0000383ffff */
[----:B------:R-:W-:-:S00]  /*0ee0*/  NOP ;  /* 0x0000000000007918 */ /* 0x000fc00000000000 */
        /* <DEDUP_REMOVED lines=9> */
.L_x_18:


//--------------------- .text._Z12reduceSharedPKfPfi --------------------------
	.section	.text._Z12reduceSharedPKfPfi,"ax",@progbits
	.align	128
        .global         _Z12reduceSharedPKfPfi
        .type           _Z12reduceSharedPKfPfi,@function
        .size           _Z12reduceSharedPKfPfi,(.L_x_19 - _Z12reduceSharedPKfPfi)
        .other          _Z12reduceSharedPKfPfi,@"STO_CUDA_ENTRY STV_DEFAULT"
_Z12reduceSharedPKfPfi:
.text._Z12reduceSharedPKfPfi:
[----:B------:R-:W-:Y:S01]  /*0000*/  LDC R1, c[0x0][0x37c] ;  /* 0x0000df00ff017b82 */ /* 0x000fe20000000800 */
[----:B------:R-:W0:Y:S07]  /*0010*/  S2R R9, SR_TID.X ;  /* 0x0000000000097919 */ /* 0x000e2e0000002100 */
[----:B------:R-:W0:Y:S01]  /*0020*/  S2UR UR4, SR_CTAID.X ;  /* 0x00000000000479c3 */ /* 0x000e220000002500 */
[----:B------:R-:W1:Y:S01]  /*0030*/  LDCU UR5, c[0x0][0x390] ;  /* 0x00007200ff0577ac */ /* 0x000e620008000800 */
[----:B------:R-:W-:Y:S01]  /*0040*/  BSSY.RECONVERGENT B0, `(.L_x_8) ;  /* 0x0000011000007945 */ /* 0x000fe20003800200 */
[----:B------:R-:W-:Y:S01]  /*0050*/  IMAD.MOV.U32 R7, RZ, RZ, RZ ;  /* 0x000000ffff077224 */ /* 0x000fe200078e00ff */
[----:B------:R-:W2:Y:S04]  /*0060*/  LDCU.64 UR6, c[0x0][0x358] ;  /* 0x00006b00ff0677ac */ /* 0x000ea80008000a00 */
[----:B------:R-:W0:Y:S02]  /*0070*/  LDC R6, c[0x0][0x360] ;  /* 0x0000d800ff067b82 */ /* 0x000e240000000800 */
[----:B0-----:R-:W-:-:S05]  /*0080*/  IMAD R0, R6, UR4, R9 ;  /* 0x0000000406007c24 */ /* 0x001fca000f8e0209 */
[----:B-1----:R-:W-:-:S13]  /*0090*/  ISETP.GE.AND P0, PT, R0, UR5, PT ;  /* 0x0000000500007c0c */ /* 0x002fda000bf06270 */
[----:B--2---:R-:W-:Y:S05]  /*00a0*/  @P0 BRA `(.L_x_9) ;  /* 0x0000000000280947 */ /* 0x004fea0003800000 */
[----:B------:R-:W0:Y:S01]  /*00b0*/  LDC.64 R4, c[0x0][0x380] ;  /* 0x0000e000ff047b82 */ /* 0x000e220000000a00 */
[----:B------:R-:W1:Y:S01]  /*00c0*/  LDCU UR4, c[0x0][0x370] ;  /* 0x00006e00ff0477ac */ /* 0x000e620008000800 */
[----:B------:R-:W-:Y:S02]  /*00d0*/  IMAD.MOV.U32 R7, RZ, RZ, RZ ;  /* 0x000000ffff077224 */ /* 0x000fe400078e00ff */
[----:B-1----:R-:W-:-:S07]  /*00e0*/  IMAD R11, R6, UR4, RZ ;  /* 0x00000004060b7c24 */ /* 0x002fce000f8e02ff */
.L_x_10:
[----:B0-----:R-:W-:-:S06]  /*00f0*/  IMAD.WIDE R2, R0, 0x4, R4 ;  /* 0x0000000400027825 */ /* 0x001fcc00078e0204 */
[----:B------:R-:W2:Y:S01]  /*0100*/  LDG.E R2, desc[UR6][R2.64] ;  /* 0x0000000602027981 */ /* 0x000ea2000c1e1900 */
[----:B------:R-:W-:-:S04]  /*0110*/  IADD3 R0, PT, PT, R11, R0, RZ ;  /* 0x000000000b007210 */ /* 0x000fc80007ffe0ff */
[----:B------:R-:W-:Y:S01]  /*0120*/  ISETP.GE.AND P0, PT, R0, UR5, PT ;  /* 0x0000000500007c0c */ /* 0x000fe2000bf06270 */
[----:B--2---:R-:W-:-:S12]  /*0130*/  FADD R7, R2, R7 ;  /* 0x0000000702077221 */ /* 0x004fd80000000000 */
[----:B------:R-:W-:Y:S05]  /*0140*/  @!P0 BRA `(.L_x_10) ;  /* 0xfffffffc00e88947 */ /* 0x000fea000383ffff */
.L_x_9:
[----:B------:R-:W-:Y:S05]  /*0150*/  BSYNC.RECONVERGENT B0 ;  /* 0x0000000000007941 */ /* 0x000fea0003800200 */
.L_x_8:
[----:B------:R-:W0:Y:S01]  /*0160*/  S2UR UR5, SR_CgaCtaId ;  /* 0x00000000000579c3 */ /* 0x000e220000008800 */
[----:B------:R-:W-:Y:S01]  /*0170*/  UMOV UR4, 0x400 ;  /* 0x0000040000047882 */ /* 0x000fe20000000000 */
[----:B------:R-:W-:Y:S02]  /*0180*/  ISETP.GE.U32.AND P1, PT, R6, 0x2, PT ;  /* 0x000000020600780c */ /* 0x000fe40003f26070 */
[----:B------:R-:W-:Y:S01]  /*0190*/  ISETP.NE.AND P0, PT, R9, RZ, PT ;  /* 0x000000ff0900720c */ /* 0x000fe20003f05270 */
[----:B0-----:R-:W-:-:S06]  /*01a0*/  ULEA UR4, UR5, UR4, 0x18 ;  /* 0x0000000405047291 */ /* 0x001fcc000f8ec0ff */
[----:B------:R-:W-:-:S05]  /*01b0*/  LEA R0, R9, UR4, 0x2 ;  /* 0x0000000409007c11 */ /* 0x000fca000f8e10ff */
[----:B------:R0:W-:Y:S01]  /*01c0*/  STS [R0], R7 ;  /* 0x0000000700007388 */ /* 0x0001e20000000800 */
[----:B------:R-:W-:Y:S06]  /*01d0*/  BAR.SYNC.DEFER_BLOCKING 0x0 ;  /* 0x0000000000007b1d */ /* 0x000fec0000010000 */
[----:B------:R-:W-:Y:S05]  /*01e0*/  @!P1 BRA `(.L_x_11) ;  /* 0x00000000002c9947 */ /* 0x000fea0003800000 */
.L_x_12:
[----:B------:R-:W-:-:S04]  /*01f0*/  SHF.R.U32.HI R4, RZ, 0x1, R6 ;  /* 0x00000001ff047819 */ /* 0x000fc80000011606 */
[----:B------:R-:W-:-:S13]  /*0200*/  ISETP.GE.U32.AND P1, PT, R9, R4, PT ;  /* 0x000000040900720c */ /* 0x000fda0003f26070 */
[----:B------:R-:W-:Y:S01]  /*0210*/  @!P1 IMAD R2, R4, 0x4, R0 ;  /* 0x0000000404029824 */ /* 0x000fe200078e0200 */
[----:B------:R-:W-:Y:S05]  /*0220*/  @!P1 LDS R3, [R0] ;  /* 0x0000000000039984 */ /* 0x000fea0000000800 */
[----:B------:R-:W1:Y:S02]  /*0230*/  @!P1 LDS R2, [R2] ;  /* 0x0000000002029984 */ /* 0x000e640000000800 */
[----:B-1----:R-:W-:-:S05]  /*0240*/  @!P1 FADD R3, R2, R3 ;  /* 0x0000000302039221 */ /* 0x002fca0000000000 */
[----:B------:R1:W-:Y:S01]  /*0250*/  @!P1 STS [R0], R3 ;  /* 0x0000000300009388 */ /* 0x0003e20000000800 */
[----:B------:R-:W-:Y:S01]  /*0260*/  BAR.SYNC.DEFER_BLOCKING 0x0 ;  /* 0x0000000000007b1d */ /* 0x000fe20000010000 */
[----:B------:R-:W-:Y:S02]  /*0270*/  ISETP.GT.U32.AND P1, PT, R6, 0x3, PT ;  /* 0x000000030600780c */ /* 0x000fe40003f24070 */
[----:B------:R-:W-:-:S11]  /*0280*/  MOV R6, R4 ;  /* 0x0000000400067202 */ /* 0x000fd60000000f00 */
[----:B-1----:R-:W-:Y:S05]  /*0290*/  @P1 BRA `(.L_x_12) ;  /* 0xfffffffc00d41947 */ /* 0x002fea000383ffff */
.L_x_11:
[----:B------:R-:W-:Y:S05]  /*02a0*/  @P0 EXIT ;  /* 0x000000000000094d */ /* 0x000fea0003800000 */
[----:B------:R-:W1:Y:S01]  /*02b0*/  S2UR UR5, SR_CgaCtaId ;  /* 0x00000000000579c3 */ /* 0x000e620000008800 */
[----:B------:R-:W-:-:S07]  /*02c0*/  UMOV UR4, 0x400 ;  /* 0x0000040000047882 */ /* 0x000fce0000000000 */
[----:B------:R-:W2:Y:S01]  /*02d0*/  LDC.64 R2, c[0x0][0x388] ;  /* 0x0000e200ff027b82 */ /* 0x000ea20000000a00 */
[----:B-1----:R-:W-:-:S09]  /*02e0*/  ULEA UR4, UR5, UR4, 0x18 ;  /* 0x0000000405047291 */ /* 0x002fd2000f8ec0ff */
[----:B------:R-:W2:Y:S04]  /*02f0*/  LDS R5, [UR4] ;  /* 0x00000004ff057984 */ /* 0x000ea80008000800 */
[----:B--2---:R-:W-:Y:S01]  /*0300*/  REDG.E.ADD.F32.FTZ.RN.STRONG.GPU desc[UR6][R2.64], R5 ;  /* 0x00000005020079a6 */ /* 0x004fe2000c12f306 */
[----:B------:R-:W-:Y:S05]  /*0310*/  EXIT ;  /* 0x000000000000794d */ /* 0x000fea0003800000 */
.L_x_13:
        /* <DEDUP_REMOVED lines=14> */
.L_x_19:


//--------------------- .text._Z12reduceGlobalPKfPfi --------------------------
	.section	.text._Z12reduceGlobalPKfPfi,"ax",@progbits
	.align	128
        .global         _Z12reduceGlobalPKfPfi
        .type           _Z12reduceGlobalPKfPfi,@function
        .size           _Z12reduceGlobalPKfPfi,(.L_x_20 - _Z12reduceGlobalPKfPfi)
        .other          _Z12reduceGlobalPKfPfi,@"STO_CUDA_ENTRY STV_DEFAULT"
_Z12reduceGlobalPKfPfi:
.text._Z12reduceGlobalPKfPfi:
[----:B------:R-:W-:Y:S01]  /*0000*/  LDC R1, c[0x0][0x37c] ;  /* 0x0000df00ff017b82 */ /* 0x000fe20000000800 */
[----:B------:R-:W0:Y:S07]  /*0010*/  S2R R0, SR_TID.X ;  /* 0x0000000000007919 */ /* 0x000e2e0000002100 */
[----:B------:R-:W0:Y:S01]  /*0020*/  S2UR UR4, SR_CTAID.X ;  /* 0x00000000000479c3 */ /* 0x000e220000002500 */
[----:B------:R-:W1:Y:S01]  /*0030*/  LDCU UR7, c[0x0][0x390] ;  /* 0x00007200ff0777ac */ /* 0x000e620008000800 */
[----:B------:R-:W-:Y:S01]  /*0040*/  BSSY.RECONVERGENT B0, `(.L_x_14) ;  /* 0x0000012000007945 */ /* 0x000fe20003800200 */
[----:B------:R-:W-:-:S05]  /*0050*/  HFMA2 R9, -RZ, RZ, 0, 0 ;  /* 0x00000000ff097431 */ /* 0x000fca00000001ff */
[----:B------:R-:W0:Y:S08]  /*0060*/  LDC R11, c[0x0][0x360] ;  /* 0x0000d800ff0b7b82 */ /* 0x000e300000000800 */
[----:B------:R-:W2:Y:S01]  /*0070*/  LDC.64 R4, c[0x0][0x388] ;  /* 0x0000e200ff047b82 */ /* 0x000ea20000000a00 */
[----:B0-----:R-:W-:Y:S01]  /*0080*/  IMAD R0, R11, UR4, R0 ;  /* 0x000000040b007c24 */ /* 0x001fe2000f8e0200 */
[----:B------:R-:W0:Y:S04]  /*0090*/  LDCU.64 UR4, c[0x0][0x358] ;  /* 0x00006b00ff0477ac */ /* 0x000e280008000a00 */
[----:B-1----:R-:W-:-:S13]  /*00a0*/  ISETP.GE.AND P0, PT, R0, UR7, PT ;  /* 0x0000000700007c0c */ /* 0x002fda000bf06270 */
[----:B--2---:R-:W-:Y:S05]  /*00b0*/  @P0 BRA `(.L_x_15) ;  /* 0x0000000000280947 */ /* 0x004fea0003800000 */
[----:B------:R-:W1:Y:S01]  /*00c0*/  LDC.64 R6, c[0x0][0x380] ;  /* 0x0000e000ff067b82 */ /* 0x000e620000000a00 */
[----:B------:R-:W2:Y:S01]  /*00d0*/  LDCU UR6, c[0x0][0x370] ;  /* 0x00006e00ff0677ac */ /* 0x000ea20008000800 */
[----:B------:R-:W-:Y:S01]  /*00e0*/  MOV R9, RZ ;  /* 0x000000ff00097202 */ /* 0x000fe20000000f00 */
[----:B--2---:R-:W-:-:S07]  /*00f0*/  IMAD R11, R11, UR6, RZ ;  /* 0x000000060b0b7c24 */ /* 0x004fce000f8e02ff */
.L_x_16:
[----:B-1----:R-:W-:-:S06]  /*0100*/  IMAD.WIDE R2, R0, 0x4, R6 ;  /* 0x0000000400027825 */ /* 0x002fcc00078e0206 */
[----:B0-----:R-:W2:Y:S01]  /*0110*/  LDG.E R2, desc[UR4][R2.64] ;  /* 0x0000000402027981 */ /* 0x001ea2000c1e1900 */
[----:B------:R-:W-:-:S04]  /*0120*/  IADD3 R0, PT, PT, R11, R0, RZ ;  /* 0x000000000b007210 */ /* 0x000fc80007ffe0ff */
[----:B------:R-:W-:Y:S01]  /*0130*/  ISETP.GE.AND P0, PT, R0, UR7, PT ;  /* 0x0000000700007c0c */ /* 0x000fe2000bf06270 */
[----:B--2---:R-:W-:-:S12]  /*0140*/  FADD R9, R2, R9 ;  /* 0x0000000902097221 */ /* 0x004fd80000000000 */
[----:B------:R-:W-:Y:S05]  /*0150*/  @!P0 BRA `(.L_x_16) ;  /* 0xfffffffc00e88947 */ /* 0x000fea000383ffff */
.L_x_15:
[----:B0-----:R-:W-:Y:S05]  /*0160*/  BSYNC.RECONVERGENT B0 ;  /* 0x0000000000007941 */ /* 0x001fea0003800200 */
.L_x_14:
[----:B------:R-:W-:Y:S01]  /*0170*/  REDG.E.ADD.F32.FTZ.RN.STRONG.GPU desc[UR4][R4.64], R9 ;  /* 0x00000009040079a6 */ /* 0x000fe2000c12f304 */
[----:B------:R-:W-:Y:S05]  /*0180*/  EXIT ;  /* 0x000000000000794d */ /* 0x000fea0003800000 */
.L_x_17:
        /* <DEDUP_REMOVED lines=15> */
.L_x_20:


//--------------------- .nv.shared._Z19bubbleSortSubarraysPfii --------------------------
	.section	.nv.shared._Z19bubbleSortSubarraysPfii,"aw",@nobits
	.sectionflags	@""
	.align	16
	.zero		1024


//--------------------- .nv.shared.reserved.0     --------------------------
	.section	.nv.shared.reserved.0,"aw",@nobits
	.weak		__nv_reservedSMEM_offset_0_alias
	.size		__nv_reservedSMEM_offset_0_alias, 0, 64
	.other		__nv_reservedSMEM_offset_0_alias,@"STO_CUDA_RESERVED_SHARED STV_DEFAULT"
__nv_reservedSMEM_offset_0_alias:
	.zero		0
	.zero		64


//--------------------- .nv.shared._Z12reduceSharedPKfPfi --------------------------
	.section	.nv.shared._Z12reduceSharedPKfPfi,"aw",@nobits
	.sectionflags	@""
	.align	16
	.zero		1024


//--------------------- .nv.shared._Z12reduceGlobalPKfPfi --------------------------
	.section	.nv.shared._Z12reduceGlobalPKfPfi,"aw",@nobits
	.sectionflags	@""
	.align	16
	.zero		1024


//--------------------- .nv.constant0._Z19bubbleSortSubarraysPfii --------------------------
	.section	.nv.constant0._Z19bubbleSortSubarraysPfii,"a",@progbits
	.sectionflags	@""
	.align	4
.nv.constant0._Z19bubbleSortSubarraysPfii:
	.zero		912


//--------------------- .nv.constant0._Z12reduceSharedPKfPfi --------------------------
	.section	.nv.constant0._Z12reduceSharedPKfPfi,"a",@progbits
	.sectionflags	@""
	.align	4
.nv.constant0._Z12reduceSharedPKfPfi:
	.zero		916


//--------------------- .nv.constant0._Z12reduceGlobalPKfPfi --------------------------
	.section	.nv.constant0._Z12reduceGlobalPKfPfi,"a",@progbits
	.sectionflags	@""
	.align	4
.nv.constant0._Z12reduceGlobalPKfPfi:
	.zero		916


//--------------------- SYMBOLS --------------------------

	.type		.nv.reservedSmem.offset0,@object
	.size		.nv.reservedSmem.offset0,0x4
	.type		.nv.reservedSmem.cap,@object
	.size		.nv.reservedSmem.cap,0x4
